	.headerflags	@"EF_CUDA_TEXMODE_UNIFIED EF_CUDA_64BIT_ADDRESS EF_CUDA_ACCELERATORS EF_CUDA_SM90 EF_CUDA_VIRTUAL_SM(EF_CUDA_SM90)"
	.elftype	@"ET_EXEC"


//--------------------- .nv.info                  --------------------------
	.section	.nv.info,"",@"SHT_CUDA_INFO"
	.align	4


	//----- nvinfo : EIATTR_REGCOUNT
	.align		4
        /*0000*/ 	.byte	0x04, 0x2f
        /*0002*/ 	.short	(.L_1 - .L_0)
	.align		4
.L_0:
        /*0004*/ 	.word	index@(triton_poi_fused_cat_6)
        /*0008*/ 	.word	0x0000001c


	//----- nvinfo : EIATTR_MIN_STACK_SIZE
	.align		4
.L_1:
        /*000c*/ 	.byte	0x04, 0x12
        /*000e*/ 	.short	(.L_3 - .L_2)
	.align		4
.L_2:
        /*0010*/ 	.word	index@(triton_poi_fused_cat_6)
        /*0014*/ 	.word	0x00000000


	//----- nvinfo : EIATTR_FRAME_SIZE
	.align		4
.L_3:
        /*0018*/ 	.byte	0x04, 0x11
        /*001a*/ 	.short	(.L_5 - .L_4)
	.align		4
.L_4:
        /*001c*/ 	.word	index@(triton_poi_fused_cat_6)
        /*0020*/ 	.word	0x00000000


	//----- nvinfo : EIATTR_MIN_STACK_SIZE
	.align		4
.L_5:
        /*0024*/ 	.byte	0x04, 0x12
        /*0026*/ 	.short	(.L_7 - .L_6)
	.align		4
.L_6:
        /*0028*/ 	.word	index@(triton_poi_fused_cat_6)
        /*002c*/ 	.word	0x00000000
.L_7:


//--------------------- .nv.info.triton_poi_fused_cat_6 --------------------------
	.section	.nv.info.triton_poi_fused_cat_6,"",@"SHT_CUDA_INFO"
	.sectionflags	@""
	.align	4


	//----- nvinfo : EIATTR_CUDA_API_VERSION
	.align		4
        /*0000*/ 	.byte	0x04, 0x37
        /*0002*/ 	.short	(.L_9 - .L_8)
.L_8:
        /*0004*/ 	.word	0x0000007c


	//----- nvinfo : EIATTR_KPARAM_INFO
	.align		4
.L_9:
        /*0008*/ 	.byte	0x04, 0x17
        /*000a*/ 	.short	(.L_11 - .L_10)
.L_10:
        /*000c*/ 	.word	0x00000000
        /*0010*/ 	.short	0x0008
        /*0012*/ 	.short	0x0040
        /*0014*/ 	.byte	0x00, 0xf0, 0x11, 0x00


	//----- nvinfo : EIATTR_KPARAM_INFO
	.align		4
.L_11:
        /*0018*/ 	.byte	0x04, 0x17
        /*001a*/ 	.short	(.L_13 - .L_12)
.L_12:
        /*001c*/ 	.word	0x00000000
        /*0020*/ 	.short	0x0007
        /*0022*/ 	.short	0x0038
        /*0024*/ 	.byte	0x00, 0xf4, 0x21, 0x00


	//----- nvinfo : EIATTR_KPARAM_INFO
	.align		4
.L_13:
        /*0028*/ 	.byte	0x04, 0x17
        /*002a*/ 	.short	(.L_15 - .L_14)
.L_14:
        /*002c*/ 	.word	0x00000000
        /*0030*/ 	.short	0x0006
        /*0032*/ 	.short	0x0030
        /*0034*/ 	.byte	0x00, 0xf4, 0x21, 0x00


	//----- nvinfo : EIATTR_KPARAM_INFO
	.align		4
.L_15:
        /*0038*/ 	.byte	0x04, 0x17
        /*003a*/ 	.short	(.L_17 - .L_16)
.L_16:
        /*003c*/ 	.word	0x00000000
        /*0040*/ 	.short	0x0005
        /*0042*/ 	.short	0x0028
        /*0044*/ 	.byte	0x00, 0xf4, 0x21, 0x00


	//----- nvinfo : EIATTR_KPARAM_INFO
	.align		4
.L_17:
        /*0048*/ 	.byte	0x04, 0x17
        /*004a*/ 	.short	(.L_19 - .L_18)
.L_18:
        /*004c*/ 	.word	0x00000000
        /*0050*/ 	.short	0x0004
        /*0052*/ 	.short	0x0020
        /*0054*/ 	.byte	0x00, 0xf4, 0x21, 0x00


	//----- nvinfo : EIATTR_KPARAM_INFO
	.align		4
.L_19:
        /*0058*/ 	.byte	0x04, 0x17
        /*005a*/ 	.short	(.L_21 - .L_20)
.L_20:
        /*005c*/ 	.word	0x00000000
        /*0060*/ 	.short	0x0003
        /*0062*/ 	.short	0x0018
        /*0064*/ 	.byte	0x00, 0xf4, 0x21, 0x00


	//----- nvinfo : EIATTR_KPARAM_INFO
	.align		4
.L_21:
        /*0068*/ 	.byte	0x04, 0x17
        /*006a*/ 	.short	(.L_23 - .L_22)
.L_22:
        /*006c*/ 	.word	0x00000000
        /*0070*/ 	.short	0x0002
        /*0072*/ 	.short	0x0010
        /*0074*/ 	.byte	0x00, 0xf4, 0x21, 0x00


	//----- nvinfo : EIATTR_KPARAM_INFO
	.align		4
.L_23:
        /*0078*/ 	.byte	0x04, 0x17
        /*007a*/ 	.short	(.L_25 - .L_24)
.L_24:
        /*007c*/ 	.word	0x00000000
        /*0080*/ 	.short	0x0001
        /*0082*/ 	.short	0x0008
        /*0084*/ 	.byte	0x00, 0xf4, 0x21, 0x00


	//----- nvinfo : EIATTR_KPARAM_INFO
	.align		4
.L_25:
        /*0088*/ 	.byte	0x04, 0x17
        /*008a*/ 	.short	(.L_27 - .L_26)
.L_26:
        /*008c*/ 	.word	0x00000000
        /*0090*/ 	.short	0x0000
        /*0092*/ 	.short	0x0000
        /*0094*/ 	.byte	0x00, 0xf4, 0x21, 0x00


	//----- nvinfo : EIATTR_SPARSE_MMA_MASK
	.align		4
.L_27:
        /*0098*/ 	.byte	0x03, 0x50
        /*009a*/ 	.short	0x0000


	//----- nvinfo : EIATTR_MAXREG_COUNT
	.align		4
        /*009c*/ 	.byte	0x03, 0x1b
        /*009e*/ 	.short	0x00ff


	//----- nvinfo : EIATTR_EXIT_INSTR_OFFSETS
	.align		4
        /*00a0*/ 	.byte	0x04, 0x1c
        /*00a2*/ 	.short	(.L_29 - .L_28)


	//   ....[0]....
.L_28:
        /*00a4*/ 	.word	0x000006d0


	//   ....[1]....
        /*00a8*/ 	.word	0x000006f0


	//----- nvinfo : EIATTR_REQNTID
	.align		4
.L_29:
        /*00ac*/ 	.byte	0x04, 0x10
        /*00ae*/ 	.short	(.L_31 - .L_30)
.L_30:
        /*00b0*/ 	.word	0x00000080
        /*00b4*/ 	.word	0x00000001
        /*00b8*/ 	.word	0x00000001


	//----- nvinfo : EIATTR_CBANK_PARAM_SIZE
	.align		4
.L_31:
        /*00bc*/ 	.byte	0x03, 0x19
        /*00be*/ 	.short	0x0044


	//----- nvinfo : EIATTR_PARAM_CBANK
	.align		4
        /*00c0*/ 	.byte	0x04, 0x0a
        /*00c2*/ 	.short	(.L_33 - .L_32)
	.align		4
.L_32:
        /*00c4*/ 	.word	index@(.nv.constant0.triton_poi_fused_cat_6)
        /*00c8*/ 	.short	0x0210
        /*00ca*/ 	.short	0x0044


	//----- nvinfo : EIATTR_SW_WAR
	.align		4
.L_33:
        /*00cc*/ 	.byte	0x04, 0x36
        /*00ce*/ 	.short	(.L_35 - .L_34)
.L_34:
        /*00d0*/ 	.word	0x00000008
.L_35:


//--------------------- .nv.callgraph             --------------------------
	.section	.nv.callgraph,"",@"SHT_CUDA_CALLGRAPH"
	.align	4
	.sectionentsize	8
	.align		4
        /*0000*/ 	.word	0x00000000
	.align		4
        /*0004*/ 	.word	0xffffffff
	.align		4
        /*0008*/ 	.word	0x00000000
	.align		4
        /*000c*/ 	.word	0xfffffffe
	.align		4
        /*0010*/ 	.word	0x00000000
	.align		4
        /*0014*/ 	.word	0xfffffffd
	.align		4
        /*0018*/ 	.word	0x00000000
	.align		4
        /*001c*/ 	.word	0xfffffffc


//--------------------- .text.triton_poi_fused_cat_6 --------------------------
	.section	.text.triton_poi_fused_cat_6,"ax",@progbits
	.align	128
        .global         triton_poi_fused_cat_6
        .type           triton_poi_fused_cat_6,@function
        .size           triton_poi_fused_cat_6,(.L_x_1 - triton_poi_fused_cat_6)
        .other          triton_poi_fused_cat_6,@"STO_CUDA_ENTRY STV_DEFAULT"
triton_poi_fused_cat_6:
.text.triton_poi_fused_cat_6:
[----:B------:R-:W0:Y:S01]  /*0000*/  LDC R1, c[0x0][0x28] ;  /* 0x00000a00ff017b82 */ /* 0x000e220000000800 */
[----:B------:R-:W1:Y:S01]  /*0010*/  S2R R0, SR_TID.X ;  /* 0x0000000000007919 */ /* 0x000e620000002100 */
[----:B------:R-:W-:Y:S01]  /*0020*/  CS2R R14, SRZ ;  /* 0x00000000000e7805 */ /* 0x000fe2000001ff00 */
[----:B------:R-:W-:Y:S01]  /*0030*/  IMAD.MOV.U32 R12, RZ, RZ, RZ ;  /* 0x000000ffff0c7224 */ /* 0x000fe200078e00ff */
[----:B------:R-:W-:Y:S01]  /*0040*/  ULDC.64 UR4, c[0x0][0x208] ;  /* 0x0000820000047ab9 */ /* 0x000fe20000000a00 */
[----:B------:R-:W2:Y:S03]  /*0050*/  S2R R5, SR_CTAID.X ;  /* 0x0000000000057919 */ /* 0x000ea60000002500 */
[----:B------:R-:W3:Y:S01]  /*0060*/  LDC.64 R16, c[0x0][0x228] ;  /* 0x00008a00ff107b82 */ /* 0x000ee20000000a00 */
[----:B------:R-:W-:-:S07]  /*0070*/  IMAD.MOV.U32 R10, RZ, RZ, RZ ;  /* 0x000000ffff0a7224 */ /* 0x000fce00078e00ff */
[----:B------:R-:W4:Y:S01]  /*0080*/  LDC.64 R18, c[0x0][0x238] ;  /* 0x00008e00ff127b82 */ /* 0x000f220000000a00 */
[----:B-1----:R-:W-:Y:S01]  /*0090*/  IMAD.SHL.U32 R0, R0, 0x2, RZ ;  /* 0x0000000200007824 */ /* 0x002fe200078e00ff */
[----:B--2---:R-:W-:-:S04]  /*00a0*/  SHF.R.S32.HI R3, RZ, 0x17, R5 ;  /* 0x00000017ff037819 */ /* 0x004fc80000011405 */
[----:B------:R-:W-:Y:S02]  /*00b0*/  LOP3.LUT R0, R0, 0xfe, RZ, 0xc0, !PT ;  /* 0x000000fe00007812 */ /* 0x000fe400078ec0ff */
[----:B------:R-:W-:-:S03]  /*00c0*/  SGXT R3, R3, 0x1 ;  /* 0x000000010303781a */ /* 0x000fc60000000200 */
[----:B------:R-:W-:Y:S02]  /*00d0*/  IMAD R0, R5, 0x100, R0 ;  /* 0x0000010005007824 */ /* 0x000fe400078e0200 */
[----:B------:R-:W1:Y:S02]  /*00e0*/  LDC.64 R4, c[0x0][0x220] ;  /* 0x00008800ff047b82 */ /* 0x000e640000000a00 */
[----:B------:R-:W-:Y:S01]  /*00f0*/  IMAD.HI R13, R0, 0x51eb851f, RZ ;  /* 0x51eb851f000d7827 */ /* 0x000fe200078e02ff */
[----:B------:R-:W-:-:S04]  /*0100*/  LEA.HI R6, R3, R0, RZ, 0x4 ;  /* 0x0000000003067211 */ /* 0x000fc800078f20ff */
[----:B------:R-:W-:Y:S01]  /*0110*/  SHF.R.S32.HI R11, RZ, 0x4, R6 ;  /* 0x00000004ff0b7819 */ /* 0x000fe20000011406 */
[----:B------:R-:W2:Y:S04]  /*0120*/  LDC.64 R2, c[0x0][0x218] ;  /* 0x00008600ff027b82 */ /* 0x000ea80000000a00 */
[----:B------:R-:W-:-:S05]  /*0130*/  IMAD.HI R7, R11, 0x51eb851f, RZ ;  /* 0x51eb851f0b077827 */ /* 0x000fca00078e02ff */
[----:B------:R-:W-:-:S04]  /*0140*/  SHF.R.U32.HI R8, RZ, 0x1f, R7 ;  /* 0x0000001fff087819 */ /* 0x000fc80000011607 */
[----:B------:R-:W-:Y:S02]  /*0150*/  LEA.HI.SX32 R8, R7, R8, 0x1b ;  /* 0x0000000807087211 */ /* 0x000fe400078fdaff */
[----:B------:R-:W-:-:S03]  /*0160*/  LOP3.LUT R7, R6, 0xfffffff0, RZ, 0xc0, !PT ;  /* 0xfffffff006077812 */ /* 0x000fc600078ec0ff */
[----:B------:R-:W-:Y:S01]  /*0170*/  IMAD R11, R8, -0x64, R11 ;  /* 0xffffff9c080b7824 */ /* 0x000fe200078e020b */
[----:B------:R-:W-:-:S03]  /*0180*/  SHF.R.U32.HI R8, RZ, 0x1f, R13 ;  /* 0x0000001fff087819 */ /* 0x000fc6000001160d */
[----:B------:R-:W-:Y:S01]  /*0190*/  VIADD R21, R11, 0xfffffffc ;  /* 0xfffffffc0b157836 */ /* 0x000fe20000000000 */
[----:B------:R-:W-:Y:S01]  /*01a0*/  LEA.HI.SX32 R13, R13, R8, 0x17 ;  /* 0x000000080d0d7211 */ /* 0x000fe200078fbaff */
[----:B------:R-:W-:-:S03]  /*01b0*/  IMAD.IADD R8, R0, 0x1, -R7 ;  /* 0x0000000100087824 */ /* 0x000fc600078e0a07 */
[----:B------:R-:W-:Y:S01]  /*01c0*/  ISETP.GE.U32.AND P1, PT, R21, 0x20, PT ;  /* 0x000000201500780c */ /* 0x000fe20003f26070 */
[----:B------:R-:W-:-:S03]  /*01d0*/  IMAD R8, R13, 0x200, R8 ;  /* 0x000002000d087824 */ /* 0x000fc600078e0208 */
[----:B------:R-:W-:Y:S01]  /*01e0*/  ISETP.LT.AND P4, PT, R0, 0x1900, !P1 ;  /* 0x000019000000780c */ /* 0x000fe20004f81270 */
[C---:B------:R-:W-:Y:S02]  /*01f0*/  IMAD R7, R21.reuse, 0x10, R8 ;  /* 0x0000001015077824 */ /* 0x040fe400078e0208 */
[----:B-1----:R-:W-:-:S04]  /*0200*/  IMAD.WIDE R20, R21, 0x4, R4 ;  /* 0x0000000415147825 */ /* 0x002fc800078e0204 */
[----:B--2---:R-:W-:Y:S01]  /*0210*/  IMAD.WIDE R4, R7, 0x4, R2 ;  /* 0x0000000407047825 */ /* 0x004fe200078e0202 */
[----:B------:R-:W-:Y:S01]  /*0220*/  CS2R R2, SRZ ;  /* 0x0000000000027805 */ /* 0x000fe2000001ff00 */
[----:B------:R-:W1:Y:S04]  /*0230*/  LDC.64 R6, c[0x0][0x230] ;  /* 0x00008c00ff067b82 */ /* 0x000e680000000a00 */
[----:B------:R-:W2:Y:S04]  /*0240*/  @P4 LDG.E.EL R14, desc[UR4][R20.64] ;  /* 0x00000004140e4981 */ /* 0x000ea8000c2e1900 */
[----:B------:R5:W2:Y:S04]  /*0250*/  @P4 LDG.E.64 R2, desc[UR4][R4.64] ;  /* 0x0000000404024981 */ /* 0x000aa8000c1e1b00 */
[----:B------:R1:W2:Y:S01]  /*0260*/  @P4 LDG.E.EL R12, desc[UR4][R20.64] ;  /* 0x00000004140c4981 */ /* 0x0002a2000c2e1900 */
[----:B------:R-:W-:-:S05]  /*0270*/  VIADD R9, R11, 0xffffffdc ;  /* 0xffffffdc0b097836 */ /* 0x000fca0000000000 */
[----:B------:R-:W-:-:S04]  /*0280*/  ISETP.GE.U32.AND P2, PT, R9, 0x20, PT ;  /* 0x000000200900780c */ /* 0x000fc80003f46070 */
[----:B------:R-:W-:Y:S01]  /*0290*/  ISETP.LT.AND P5, PT, R0, 0x1900, !P2 ;  /* 0x000019000000780c */ /* 0x000fe200057a1270 */
[----:B------:R-:W-:Y:S01]  /*02a0*/  IMAD R9, R9, 0x10, R8 ;  /* 0x0000001009097824 */ /* 0x000fe200078e0208 */
[----:B0----5:R-:W-:Y:S01]  /*02b0*/  CS2R R4, SRZ ;  /* 0x0000000000047805 */ /* 0x021fe2000001ff00 */
[----:B-1----:R-:W-:Y:S02]  /*02c0*/  IMAD.WIDE R22, R11, 0x4, R6 ;  /* 0x000000040b167825 */ /* 0x002fe400078e0206 */
[----:B------:R-:W0:Y:S02]  /*02d0*/  LDC.64 R6, c[0x0][0x240] ;  /* 0x00009000ff067b82 */ /* 0x000e240000000a00 */
[----:B---3--:R-:W-:-:S06]  /*02e0*/  IMAD.WIDE R16, R9, 0x4, R16 ;  /* 0x0000000409107825 */ /* 0x008fcc00078e0210 */
[----:B------:R-:W3:Y:S04]  /*02f0*/  @P5 LDG.E.EL R10, desc[UR4][R22.64+-0x90] ;  /* 0xffff7004160a5981 */ /* 0x000ee8000c2e1900 */
[----:B------:R1:W5:Y:S04]  /*0300*/  @P5 LDG.E.64 R4, desc[UR4][R16.64] ;  /* 0x0000000410045981 */ /* 0x000368000c1e1b00 */
[----:B------:R0:W5:Y:S01]  /*0310*/  @P5 LDG.E.EL R15, desc[UR4][R22.64+-0x90] ;  /* 0xffff7004160f5981 */ /* 0x000162000c2e1900 */
[C---:B------:R-:W-:Y:S01]  /*0320*/  ISETP.GT.AND P0, PT, R11.reuse, 0x43, PT ;  /* 0x000000430b00780c */ /* 0x040fe20003f04270 */
[----:B------:R-:W-:-:S03]  /*0330*/  IMAD R8, R11, 0x10, R8 ;  /* 0x000000100b087824 */ /* 0x000fc600078e0208 */
[----:B------:R-:W-:Y:S01]  /*0340*/  ISETP.LT.AND P6, PT, R0, 0x1900, P0 ;  /* 0x000019000000780c */ /* 0x000fe200007c1270 */
[----:B------:R-:W-:Y:S01]  /*0350*/  VIADD R21, R8, 0xfffffbc0 ;  /* 0xfffffbc008157836 */ /* 0x000fe20000000000 */
[----:B------:R-:W-:Y:S01]  /*0360*/  CS2R R8, SRZ ;  /* 0x0000000000087805 */ /* 0x000fe2000001ff00 */
[----:B-1----:R-:W-:Y:S02]  /*0370*/  IMAD.MOV.U32 R16, RZ, RZ, RZ ;  /* 0x000000ffff107224 */ /* 0x002fe400078e00ff */
[----:B----4-:R-:W-:-:S04]  /*0380*/  IMAD.WIDE R20, R21, 0x4, R18 ;  /* 0x0000000415147825 */ /* 0x010fc800078e0212 */
[----:B------:R-:W-:Y:S02]  /*0390*/  IMAD.MOV.U32 R18, RZ, RZ, RZ ;  /* 0x000000ffff127224 */ /* 0x000fe400078e00ff */
[C---:B0-----:R-:W-:Y:S02]  /*03a0*/  IMAD.WIDE R24, R11.reuse, 0x4, R6 ;  /* 0x000000040b187825 */ /* 0x041fe400078e0206 */
[----:B------:R-:W4:Y:S01]  /*03b0*/  @P6 LDG.E.64 R8, desc[UR4][R20.64] ;  /* 0x0000000414086981 */ /* 0x000f22000c1e1b00 */
[----:B------:R-:W0:Y:S03]  /*03c0*/  LDC.64 R6, c[0x0][0x210] ;  /* 0x00008400ff067b82 */ /* 0x000e260000000a00 */
[----:B------:R-:W4:Y:S04]  /*03d0*/  @P6 LDG.E.EL R18, desc[UR4][R24.64+-0x110] ;  /* 0xfffef00418126981 */ /* 0x000f28000c2e1900 */
[----:B------:R-:W4:Y:S01]  /*03e0*/  @P6 LDG.E.EL R16, desc[UR4][R24.64+-0x110] ;  /* 0xfffef00418106981 */ /* 0x000f22000c2e1900 */
[----:B------:R-:W-:Y:S01]  /*03f0*/  ISETP.GE.AND P3, PT, R11, 0x4, PT ;  /* 0x000000040b00780c */ /* 0x000fe20003f66270 */
[----:B------:R-:W-:-:S04]  /*0400*/  IMAD R22, R13, -0x640, R0 ;  /* 0xfffff9c00d167824 */ /* 0x000fc800078e0200 */
[----:B------:R-:W-:-:S04]  /*0410*/  IMAD R13, R13, 0x40, R22 ;  /* 0x000000400d0d7824 */ /* 0x000fc800078e0216 */
[----:B0-----:R-:W-:Y:S01]  /*0420*/  IMAD.WIDE R6, R13, 0x4, R6 ;  /* 0x000000040d067825 */ /* 0x001fe200078e0206 */
[----:B--2---:R-:W-:Y:S02]  /*0430*/  SEL R14, R14, RZ, P4 ;  /* 0x000000ff0e0e7207 */ /* 0x004fe40002000000 */
[----:B------:R-:W-:Y:S02]  /*0440*/  SEL R17, R2, RZ, P4 ;  /* 0x000000ff02117207 */ /* 0x000fe40002000000 */
[----:B------:R-:W-:Y:S02]  /*0450*/  SEL R11, R3, RZ, P4 ;  /* 0x000000ff030b7207 */ /* 0x000fe40002000000 */
[----:B------:R-:W-:Y:S02]  /*0460*/  SEL R12, R12, RZ, P4 ;  /* 0x000000ff0c0c7207 */ /* 0x000fe40002000000 */
[----:B------:R-:W-:Y:S02]  /*0470*/  ISETP.LT.AND P4, PT, R0, 0x1900, !P3 ;  /* 0x000019000000780c */ /* 0x000fe40005f81270 */
[----:B------:R-:W-:-:S11]  /*0480*/  CS2R R2, SRZ ;  /* 0x0000000000027805 */ /* 0x000fd6000001ff00 */
[----:B------:R0:W2:Y:S01]  /*0490*/  @P4 LDG.E.64 R2, desc[UR4][R6.64] ;  /* 0x0000000406024981 */ /* 0x0000a2000c1e1b00 */
[----:B---3--:R-:W-:Y:S02]  /*04a0*/  SEL R13, R10, RZ, P5 ;  /* 0x000000ff0a0d7207 */ /* 0x008fe40002800000 */
[----:B-----5:R-:W-:Y:S02]  /*04b0*/  SEL R4, R4, RZ, P5 ;  /* 0x000000ff04047207 */ /* 0x020fe40002800000 */
[----:B------:R-:W-:Y:S02]  /*04c0*/  SEL R5, R5, RZ, P5 ;  /* 0x000000ff05057207 */ /* 0x000fe40002800000 */
[----:B------:R-:W-:Y:S02]  /*04d0*/  SEL R10, R15, RZ, P5 ;  /* 0x000000ff0f0a7207 */ /* 0x000fe40002800000 */
[C---:B------:R-:W-:Y:S01]  /*04e0*/  FSETP.GT.AND P5, PT, R4.reuse, -R13, PT ;  /* 0x8000000d0400720b */ /* 0x040fe20003fa4000 */
[----:B------:R-:W-:-:S12]  /*04f0*/  FADD R13, R4, R13 ;  /* 0x0000000d040d7221 */ /* 0x000fd80000000000 */
[----:B------:R-:W-:Y:S01]  /*0500*/  @!P5 FMUL R13, R13, 0.20000000298023223877 ;  /* 0x3e4ccccd0d0dd820 */ /* 0x000fe20000400000 */
[C---:B------:R-:W-:Y:S01]  /*0510*/  FSETP.GT.AND P5, PT, R5.reuse, -R10, PT ;  /* 0x8000000a0500720b */ /* 0x040fe20003fa4000 */
[----:B------:R-:W-:Y:S01]  /*0520*/  FADD R10, R5, R10 ;  /* 0x0000000a050a7221 */ /* 0x000fe20000000000 */
[----:B----4-:R-:W-:Y:S01]  /*0530*/  SEL R8, R8, RZ, P6 ;  /* 0x000000ff08087207 */ /* 0x010fe20003000000 */
[----:B------:R-:W1:Y:S01]  /*0540*/  LDC.64 R4, c[0x0][0x248] ;  /* 0x00009200ff047b82 */ /* 0x000e620000000a00 */
[----:B------:R-:W-:Y:S02]  /*0550*/  SEL R9, R9, RZ, P6 ;  /* 0x000000ff09097207 */ /* 0x000fe40003000000 */
[----:B0-----:R-:W-:Y:S02]  /*0560*/  SEL R7, R18, RZ, P6 ;  /* 0x000000ff12077207 */ /* 0x001fe40003000000 */
[----:B------:R-:W-:Y:S02]  /*0570*/  SEL R16, R16, RZ, P6 ;  /* 0x000000ff10107207 */ /* 0x000fe40003000000 */
[----:B------:R-:W-:-:S03]  /*0580*/  FSETP.GT.AND P6, PT, R8, -R7, PT ;  /* 0x800000070800720b */ /* 0x000fc60003fc4000 */
[----:B------:R-:W-:Y:S01]  /*0590*/  @!P5 FMUL R10, R10, 0.20000000298023223877 ;  /* 0x3e4ccccd0a0ad820 */ /* 0x000fe20000400000 */
[C---:B------:R-:W-:Y:S01]  /*05a0*/  FSETP.GT.AND P5, PT, R9.reuse, -R16, PT ;  /* 0x800000100900720b */ /* 0x040fe20003fa4000 */
[----:B------:R-:W-:Y:S01]  /*05b0*/  FADD R16, R9, R16 ;  /* 0x0000001009107221 */ /* 0x000fe20000000000 */
[----:B------:R-:W-:-:S07]  /*05c0*/  FADD R6, R8, R7 ;  /* 0x0000000708067221 */ /* 0x000fce0000000000 */
[----:B------:R-:W-:-:S04]  /*05d0*/  @!P6 FMUL R6, R6, 0.20000000298023223877 ;  /* 0x3e4ccccd0606e820 */ /* 0x000fc80000400000 */
[----:B------:R-:W-:Y:S01]  /*05e0*/  @!P5 FMUL R16, R16, 0.20000000298023223877 ;  /* 0x3e4ccccd1010d820 */ /* 0x000fe20000400000 */
[----:B------:R-:W-:Y:S02]  /*05f0*/  FSETP.GT.AND P5, PT, R17, -R14, PT ;  /* 0x8000000e1100720b */ /* 0x000fe40003fa4000 */
[----:B------:R-:W-:Y:S02]  /*0600*/  FSETP.GT.AND P6, PT, R11, -R12, PT ;  /* 0x8000000c0b00720b */ /* 0x000fe40003fc4000 */
[----:B------:R-:W-:Y:S02]  /*0610*/  @P2 FSEL R13, R6, RZ, P0 ;  /* 0x000000ff060d2208 */ /* 0x000fe40000000000 */
[----:B------:R-:W-:Y:S02]  /*0620*/  @P2 FSEL R10, R16, RZ, P0 ;  /* 0x000000ff100a2208 */ /* 0x000fe40000000000 */
[----:B------:R-:W-:Y:S01]  /*0630*/  ISETP.GE.AND P0, PT, R0, 0x1900, PT ;  /* 0x000019000000780c */ /* 0x000fe20003f06270 */
[----:B------:R-:W-:Y:S01]  /*0640*/  FADD R14, R17, R14 ;  /* 0x0000000e110e7221 */ /* 0x000fe20000000000 */
[----:B------:R-:W-:-:S03]  /*0650*/  FADD R11, R11, R12 ;  /* 0x0000000c0b0b7221 */ /* 0x000fc60000000000 */
[----:B------:R-:W-:Y:S02]  /*0660*/  @!P5 FMUL R14, R14, 0.20000000298023223877 ;  /* 0x3e4ccccd0e0ed820 */ /* 0x000fe40000400000 */
[----:B------:R-:W-:Y:S01]  /*0670*/  @!P6 FMUL R11, R11, 0.20000000298023223877 ;  /* 0x3e4ccccd0b0be820 */ /* 0x000fe20000400000 */
[----:B-1----:R-:W-:Y:S01]  /*0680*/  IMAD.WIDE R4, R0, 0x4, R4 ;  /* 0x0000000400047825 */ /* 0x002fe200078e0204 */
[----:B--2---:R-:W-:Y:S02]  /*0690*/  SEL R2, R2, RZ, P4 ;  /* 0x000000ff02027207 */ /* 0x004fe40002000000 */
[----:B------:R-:W-:Y:S02]  /*06a0*/  SEL R3, R3, RZ, P4 ;  /* 0x000000ff03037207 */ /* 0x000fe40002000000 */
[----:B------:R-:W-:Y:S02]  /*06b0*/  @P3 FSEL R2, R14, R13, !P1 ;  /* 0x0000000d0e023208 */ /* 0x000fe40004800000 */
[----:B------:R-:W-:Y:S01]  /*06c0*/  @P3 FSEL R3, R11, R10, !P1 ;  /* 0x0000000a0b033208 */ /* 0x000fe20004800000 */
[----:B------:R-:W-:Y:S06]  /*06d0*/  @P0 EXIT ;  /* 0x000000000000094d */ /* 0x000fec0003800000 */
[----:B------:R-:W-:Y:S01]  /*06e0*/  STG.E.64 desc[UR4][R4.64], R2 ;  /* 0x0000000204007986 */ /* 0x000fe2000c101b04 */
[----:B------:R-:W-:Y:S05]  /*06f0*/  EXIT ;  /* 0x000000000000794d */ /* 0x000fea0003800000 */
.L_x_0:
[----:B------:R-:W-:-:S00]  /*0700*/  BRA `(.L_x_0) ;  /* 0xfffffffc00fc7947 */ /* 0x000fc0000383ffff */
[----:B------:R-:W-:-:S00]  /*0710*/  NOP ;  /* 0x0000000000007918 */ /* 0x000fc00000000000 */
        /* <DEDUP_REMOVED lines=14> */
.L_x_1:


//--------------------- .nv.constant0.triton_poi_fused_cat_6 --------------------------
	.section	.nv.constant0.triton_poi_fused_cat_6,"a",@progbits
	.sectionflags	@""
	.align	4
.nv.constant0.triton_poi_fused_cat_6:
	.zero		596
